	.headerflags	@"EF_CUDA_TEXMODE_UNIFIED EF_CUDA_64BIT_ADDRESS EF_CUDA_ACCELERATORS EF_CUDA_SM90 EF_CUDA_VIRTUAL_SM(EF_CUDA_SM90)"
	.elftype	@"ET_EXEC"


//--------------------- .nv.info                  --------------------------
	.section	.nv.info,"",@"SHT_CUDA_INFO"
	.align	4


	//----- nvinfo : EIATTR_REGCOUNT
	.align		4
        /*0000*/ 	.byte	0x04, 0x2f
        /*0002*/ 	.short	(.L_1 - .L_0)
	.align		4
.L_0:
        /*0004*/ 	.word	index@(triton_per_fused_mean_0)
        /*0008*/ 	.word	0x0000000f


	//----- nvinfo : EIATTR_MIN_STACK_SIZE
	.align		4
.L_1:
        /*000c*/ 	.byte	0x04, 0x12
        /*000e*/ 	.short	(.L_3 - .L_2)
	.align		4
.L_2:
        /*0010*/ 	.word	index@(triton_per_fused_mean_0)
        /*0014*/ 	.word	0x00000000


	//----- nvinfo : EIATTR_FRAME_SIZE
	.align		4
.L_3:
        /*0018*/ 	.byte	0x04, 0x11
        /*001a*/ 	.short	(.L_5 - .L_4)
	.align		4
.L_4:
        /*001c*/ 	.word	index@(triton_per_fused_mean_0)
        /*0020*/ 	.word	0x00000000


	//----- nvinfo : EIATTR_MIN_STACK_SIZE
	.align		4
.L_5:
        /*0024*/ 	.byte	0x04, 0x12
        /*0026*/ 	.short	(.L_7 - .L_6)
	.align		4
.L_6:
        /*0028*/ 	.word	index@(triton_per_fused_mean_0)
        /*002c*/ 	.word	0x00000000
.L_7:


//--------------------- .nv.info.triton_per_fused_mean_0 --------------------------
	.section	.nv.info.triton_per_fused_mean_0,"",@"SHT_CUDA_INFO"
	.sectionflags	@""
	.align	4


	//----- nvinfo : EIATTR_CUDA_API_VERSION
	.align		4
        /*0000*/ 	.byte	0x04, 0x37
        /*0002*/ 	.short	(.L_9 - .L_8)
.L_8:
        /*0004*/ 	.word	0x0000007c


	//----- nvinfo : EIATTR_KPARAM_INFO
	.align		4
.L_9:
        /*0008*/ 	.byte	0x04, 0x17
        /*000a*/ 	.short	(.L_11 - .L_10)
.L_10:
        /*000c*/ 	.word	0x00000000
        /*0010*/ 	.short	0x0003
        /*0012*/ 	.short	0x0014
        /*0014*/ 	.byte	0x00, 0xf0, 0x11, 0x00


	//----- nvinfo : EIATTR_KPARAM_INFO
	.align		4
.L_11:
        /*0018*/ 	.byte	0x04, 0x17
        /*001a*/ 	.short	(.L_13 - .L_12)
.L_12:
        /*001c*/ 	.word	0x00000000
        /*0020*/ 	.short	0x0002
        /*0022*/ 	.short	0x0010
        /*0024*/ 	.byte	0x00, 0xf0, 0x11, 0x00


	//----- nvinfo : EIATTR_KPARAM_INFO
	.align		4
.L_13:
        /*0028*/ 	.byte	0x04, 0x17
        /*002a*/ 	.short	(.L_15 - .L_14)
.L_14:
        /*002c*/ 	.word	0x00000000
        /*0030*/ 	.short	0x0001
        /*0032*/ 	.short	0x0008
        /*0034*/ 	.byte	0x00, 0xf4, 0x21, 0x00


	//----- nvinfo : EIATTR_KPARAM_INFO
	.align		4
.L_15:
        /*0038*/ 	.byte	0x04, 0x17
        /*003a*/ 	.short	(.L_17 - .L_16)
.L_16:
        /*003c*/ 	.word	0x00000000
        /*0040*/ 	.short	0x0000
        /*0042*/ 	.short	0x0000
        /*0044*/ 	.byte	0x00, 0xf4, 0x21, 0x00


	//----- nvinfo : EIATTR_SPARSE_MMA_MASK
	.align		4
.L_17:
        /*0048*/ 	.byte	0x03, 0x50
        /*004a*/ 	.short	0x0000


	//----- nvinfo : EIATTR_MAXREG_COUNT
	.align		4
        /*004c*/ 	.byte	0x03, 0x1b
        /*004e*/ 	.short	0x00ff


	//----- nvinfo : EIATTR_COOP_GROUP_MASK_REGIDS
	.align		4
        /*0050*/ 	.byte	0x04, 0x29
        /*0052*/ 	.short	(.L_19 - .L_18)


	//   ....[0]....
.L_18:
        /*0054*/ 	.word	0xffffffff


	//   ....[1]....
        /*0058*/ 	.word	0xffffffff


	//   ....[2]....
        /*005c*/ 	.word	0xffffffff


	//   ....[3]....
        /*0060*/ 	.word	0xffffffff


	//----- nvinfo : EIATTR_COOP_GROUP_INSTR_OFFSETS
	.align		4
.L_19:
        /*0064*/ 	.byte	0x04, 0x28
        /*0066*/ 	.short	(.L_21 - .L_20)


	//   ....[0]....
.L_20:
        /*0068*/ 	.word	0x000000e0


	//   ....[1]....
        /*006c*/ 	.word	0x00000110


	//   ....[2]....
        /*0070*/ 	.word	0x00000140


	//   ....[3]....
        /*0074*/ 	.word	0x000001c0


	//----- nvinfo : EIATTR_EXIT_INSTR_OFFSETS
	.align		4
.L_21:
        /*0078*/ 	.byte	0x04, 0x1c
        /*007a*/ 	.short	(.L_23 - .L_22)


	//   ....[0]....
.L_22:
        /*007c*/ 	.word	0x000001f0


	//   ....[1]....
        /*0080*/ 	.word	0x00000220


	//----- nvinfo : EIATTR_REQNTID
	.align		4
.L_23:
        /*0084*/ 	.byte	0x04, 0x10
        /*0086*/ 	.short	(.L_25 - .L_24)
.L_24:
        /*0088*/ 	.word	0x00000040
        /*008c*/ 	.word	0x00000001
        /*0090*/ 	.word	0x00000001


	//----- nvinfo : EIATTR_CBANK_PARAM_SIZE
	.align		4
.L_25:
        /*0094*/ 	.byte	0x03, 0x19
        /*0096*/ 	.short	0x0018


	//----- nvinfo : EIATTR_PARAM_CBANK
	.align		4
        /*0098*/ 	.byte	0x04, 0x0a
        /*009a*/ 	.short	(.L_27 - .L_26)
	.align		4
.L_26:
        /*009c*/ 	.word	index@(.nv.constant0.triton_per_fused_mean_0)
        /*00a0*/ 	.short	0x0210
        /*00a2*/ 	.short	0x0018


	//----- nvinfo : EIATTR_SW_WAR
	.align		4
.L_27:
        /*00a4*/ 	.byte	0x04, 0x36
        /*00a6*/ 	.short	(.L_29 - .L_28)
.L_28:
        /*00a8*/ 	.word	0x00000008
.L_29:


//--------------------- .nv.callgraph             --------------------------
	.section	.nv.callgraph,"",@"SHT_CUDA_CALLGRAPH"
	.align	4
	.sectionentsize	8
	.align		4
        /*0000*/ 	.word	0x00000000
	.align		4
        /*0004*/ 	.word	0xffffffff
	.align		4
        /*0008*/ 	.word	0x00000000
	.align		4
        /*000c*/ 	.word	0xfffffffe
	.align		4
        /*0010*/ 	.word	0x00000000
	.align		4
        /*0014*/ 	.word	0xfffffffd
	.align		4
        /*0018*/ 	.word	0x00000000
	.align		4
        /*001c*/ 	.word	0xfffffffc


//--------------------- .text.triton_per_fused_mean_0 --------------------------
	.section	.text.triton_per_fused_mean_0,"ax",@progbits
	.align	128
        .global         triton_per_fused_mean_0
        .type           triton_per_fused_mean_0,@function
        .size           triton_per_fused_mean_0,(.L_x_1 - triton_per_fused_mean_0)
        .other          triton_per_fused_mean_0,@"STO_CUDA_ENTRY STV_DEFAULT"
triton_per_fused_mean_0:
.text.triton_per_fused_mean_0:
[----:B------:R-:W0:Y:S02]  /*0000*/  LDC R1, c[0x0][0x28] ;  /* 0x00000a00ff017b82 */ /* 0x000e240000000800 */
[----:B------:R-:W1:Y:S01]  /*0010*/  S2R R12, SR_TID.X ;  /* 0x00000000000c7919 */ /* 0x000e620000002100 */
[----:B------:R-:W2:Y:S01]  /*0020*/  LDC.64 R2, c[0x0][0x210] ;  /* 0x00008400ff027b82 */ /* 0x000ea20000000a00 */
[----:B------:R-:W-:Y:S01]  /*0030*/  ULDC.64 UR4, c[0x0][0x208] ;  /* 0x0000820000047ab9 */ /* 0x000fe20000000a00 */
[----:B------:R-:W3:Y:S01]  /*0040*/  S2R R11, SR_CTAID.X ;  /* 0x00000000000b7919 */ /* 0x000ee20000002500 */
[----:B-1----:R-:W-:Y:S02]  /*0050*/  LOP3.LUT R0, R12, 0xf, RZ, 0xc0, !PT ;  /* 0x0000000f0c007812 */ /* 0x002fe400078ec0ff */
[----:B---3--:R-:W-:-:S03]  /*0060*/  ISETP.GE.AND P0, PT, R11, 0x10, PT ;  /* 0x000000100b00780c */ /* 0x008fc60003f06270 */
[----:B------:R-:W-:Y:S02]  /*0070*/  IMAD R5, R11, 0x10, R0 ;  /* 0x000000100b057824 */ /* 0x000fe400078e0200 */
[----:B------:R-:W-:Y:S02]  /*0080*/  IMAD.MOV.U32 R0, RZ, RZ, RZ ;  /* 0x000000ffff007224 */ /* 0x000fe400078e00ff */
[----:B--2---:R-:W-:-:S06]  /*0090*/  IMAD.WIDE R2, R5, 0x4, R2 ;  /* 0x0000000405027825 */ /* 0x004fcc00078e0202 */
[----:B------:R-:W2:Y:S02]  /*00a0*/  @!P0 LDG.E R0, desc[UR4][R2.64] ;  /* 0x0000000402008981 */ /* 0x000ea4000c1e1900 */
[----:B--2---:R-:W-:-:S04]  /*00b0*/  SEL R0, R0, RZ, !P0 ;  /* 0x000000ff00007207 */ /* 0x004fc80004000000 */
[----:B------:R-:W-:Y:S02]  /*00c0*/  FSEL R6, R0, RZ, !P0 ;  /* 0x000000ff00067208 */ /* 0x000fe40004000000 */
[----:B------:R-:W-:-:S03]  /*00d0*/  LOP3.LUT P0, RZ, R12, 0x3f, RZ, 0xc0, !PT ;  /* 0x0000003f0cff7812 */ /* 0x000fc6000780c0ff */
[----:B------:R-:W1:Y:S01]  /*00e0*/  SHFL.BFLY PT, R5, R6, 0x8, 0x1f ;  /* 0x0d001f0006057f89 */ /* 0x000e6200000e0000 */
[----:B------:R-:W-:Y:S01]  /*00f0*/  ISETP.LT.AND P0, PT, R11, 0x10, !P0 ;  /* 0x000000100b00780c */ /* 0x000fe20004701270 */
[----:B-1----:R-:W-:-:S05]  /*0100*/  FADD R7, R6, R5 ;  /* 0x0000000506077221 */ /* 0x002fca0000000000 */
[----:B------:R-:W1:Y:S02]  /*0110*/  SHFL.BFLY PT, R0, R7, 0x4, 0x1f ;  /* 0x0c801f0007007f89 */ /* 0x000e6400000e0000 */
[----:B-1----:R-:W-:Y:S01]  /*0120*/  FADD R8, R7, R0 ;  /* 0x0000000007087221 */ /* 0x002fe20000000000 */
[----:B------:R-:W-:-:S04]  /*0130*/  SHF.R.S32.HI R0, RZ, 0x1f, R11 ;  /* 0x0000001fff007819 */ /* 0x000fc8000001140b */
[----:B------:R-:W1:Y:S01]  /*0140*/  SHFL.BFLY PT, R5, R8, 0x2, 0x1f ;  /* 0x0c401f0008057f89 */ /* 0x000e6200000e0000 */
[----:B------:R-:W-:-:S05]  /*0150*/  LEA.HI R0, R0, R11, RZ, 0x2 ;  /* 0x0000000b00007211 */ /* 0x000fca00078f10ff */
[C---:B------:R-:W-:Y:S01]  /*0160*/  IMAD.SHL.U32 R2, R0.reuse, 0x2, RZ ;  /* 0x0000000200027824 */ /* 0x040fe200078e00ff */
[----:B------:R-:W-:-:S04]  /*0170*/  LOP3.LUT R0, R0, 0xfffffffc, RZ, 0xc0, !PT ;  /* 0xfffffffc00007812 */ /* 0x000fc800078ec0ff */
[----:B------:R-:W-:-:S04]  /*0180*/  LOP3.LUT R3, R2, 0xfffffff8, RZ, 0xc0, !PT ;  /* 0xfffffff802037812 */ /* 0x000fc800078ec0ff */
[----:B------:R-:W-:Y:S01]  /*0190*/  IADD3 R3, R3, R11, -R0 ;  /* 0x0000000b03037210 */ /* 0x000fe20007ffe800 */
[----:B-1----:R-:W-:Y:S02]  /*01a0*/  FADD R9, R8, R5 ;  /* 0x0000000508097221 */ /* 0x002fe40000000000 */
[----:B------:R-:W1:Y:S03]  /*01b0*/  LDC.64 R4, c[0x0][0x218] ;  /* 0x00008600ff047b82 */ /* 0x000e660000000a00 */
[----:B------:R-:W2:Y:S01]  /*01c0*/  SHFL.BFLY PT, R10, R9, 0x1, 0x1f ;  /* 0x0c201f00090a7f89 */ /* 0x000ea200000e0000 */
[----:B-1----:R-:W-:-:S04]  /*01d0*/  IMAD.WIDE R2, R3, 0x4, R4 ;  /* 0x0000000403027825 */ /* 0x002fc800078e0204 */
[----:B--2---:R-:W-:Y:S01]  /*01e0*/  FADD R10, R9, R10 ;  /* 0x0000000a090a7221 */ /* 0x004fe20000000000 */
[----:B------:R-:W-:Y:S06]  /*01f0*/  @!P0 EXIT ;  /* 0x000000000000894d */ /* 0x000fec0003800000 */
[----:B------:R-:W-:-:S05]  /*0200*/  FMUL R5, R10, 0.0625 ;  /* 0x3d8000000a057820 */ /* 0x000fca0000400000 */
[----:B------:R-:W-:Y:S01]  /*0210*/  STG.E desc[UR4][R2.64], R5 ;  /* 0x0000000502007986 */ /* 0x000fe2000c101904 */
[----:B------:R-:W-:Y:S05]  /*0220*/  EXIT ;  /* 0x000000000000794d */ /* 0x000fea0003800000 */
.L_x_0:
[----:B------:R-:W-:-:S00]  /*0230*/  BRA `(.L_x_0) ;  /* 0xfffffffc00fc7947 */ /* 0x000fc0000383ffff */
[----:B------:R-:W-:-:S00]  /*0240*/  NOP ;  /* 0x0000000000007918 */ /* 0x000fc00000000000 */
        /* <DEDUP_REMOVED lines=11> */
.L_x_1:


//--------------------- .nv.constant0.triton_per_fused_mean_0 --------------------------
	.section	.nv.constant0.triton_per_fused_mean_0,"a",@progbits
	.sectionflags	@""
	.align	4
.nv.constant0.triton_per_fused_mean_0:
	.zero		552
